//
// Generated by NVIDIA NVVM Compiler
//
// Compiler Build ID: CL-36424714
// Cuda compilation tools, release 13.0, V13.0.88
// Based on NVVM 20.0.0
//

.version 9.0
.target sm_100
.address_size 64

	// .globl	_Z3dotPfS_S_iii

.visible .entry _Z3dotPfS_S_iii(
	.param .u64 .ptr .align 1 _Z3dotPfS_S_iii_param_0,
	.param .u64 .ptr .align 1 _Z3dotPfS_S_iii_param_1,
	.param .u64 .ptr .align 1 _Z3dotPfS_S_iii_param_2,
	.param .u32 _Z3dotPfS_S_iii_param_3,
	.param .u32 _Z3dotPfS_S_iii_param_4,
	.param .u32 _Z3dotPfS_S_iii_param_5
)
{
	.reg .pred 	%p<13>;
	.reg .b32 	%r<41>;
	.reg .b32 	%f<68>;
	.reg .b64 	%rd<53>;

	ld.param.u64 	%rd7, [_Z3dotPfS_S_iii_param_0];
	ld.param.u64 	%rd8, [_Z3dotPfS_S_iii_param_1];
	ld.param.u64 	%rd6, [_Z3dotPfS_S_iii_param_2];
	ld.param.u32 	%r20, [_Z3dotPfS_S_iii_param_3];
	ld.param.u32 	%r18, [_Z3dotPfS_S_iii_param_4];
	ld.param.u32 	%r19, [_Z3dotPfS_S_iii_param_5];
	cvta.to.global.u64 	%rd1, %rd8;
	cvta.to.global.u64 	%rd2, %rd7;
	mov.u32 	%r21, %ctaid.y;
	mov.u32 	%r22, %ntid.y;
	mov.u32 	%r23, %tid.y;
	mad.lo.s32 	%r1, %r21, %r22, %r23;
	mov.u32 	%r24, %ctaid.x;
	mov.u32 	%r25, %ntid.x;
	mov.u32 	%r26, %tid.x;
	mad.lo.s32 	%r2, %r24, %r25, %r26;
	setp.ge.s32 	%p1, %r1, %r20;
	setp.ge.s32 	%p2, %r2, %r18;
	or.pred  	%p3, %p1, %p2;
	@%p3 bra 	$L__BB0_14;
	setp.lt.s32 	%p4, %r19, 1;
	mov.f32 	%f67, 0f00000000;
	@%p4 bra 	$L__BB0_13;
	mul.lo.s32 	%r3, %r19, %r1;
	and.b32  	%r4, %r19, 7;
	setp.lt.u32 	%p5, %r19, 8;
	mov.f32 	%f67, 0f00000000;
	mov.b32 	%r39, 0;
	@%p5 bra 	$L__BB0_5;
	and.b32  	%r39, %r19, 2147483640;
	neg.s32 	%r37, %r39;
	shl.b32 	%r7, %r18, 3;
	mul.wide.u32 	%rd9, %r3, 4;
	add.s64 	%rd10, %rd9, %rd2;
	add.s64 	%rd52, %rd10, 16;
	mov.f32 	%f67, 0f00000000;
	mul.wide.s32 	%rd13, %r18, 4;
	mov.u32 	%r36, %r2;
$L__BB0_4:
	.pragma "nounroll";
	ld.global.f32 	%f17, [%rd52+-16];
	mul.wide.s32 	%rd11, %r36, 4;
	add.s64 	%rd12, %rd1, %rd11;
	ld.global.f32 	%f18, [%rd12];
	fma.rn.f32 	%f19, %f17, %f18, %f67;
	ld.global.f32 	%f20, [%rd52+-12];
	add.s64 	%rd14, %rd12, %rd13;
	ld.global.f32 	%f21, [%rd14];
	fma.rn.f32 	%f22, %f20, %f21, %f19;
	ld.global.f32 	%f23, [%rd52+-8];
	add.s64 	%rd15, %rd14, %rd13;
	ld.global.f32 	%f24, [%rd15];
	fma.rn.f32 	%f25, %f23, %f24, %f22;
	ld.global.f32 	%f26, [%rd52+-4];
	add.s64 	%rd16, %rd15, %rd13;
	ld.global.f32 	%f27, [%rd16];
	fma.rn.f32 	%f28, %f26, %f27, %f25;
	ld.global.f32 	%f29, [%rd52];
	add.s64 	%rd17, %rd16, %rd13;
	ld.global.f32 	%f30, [%rd17];
	fma.rn.f32 	%f31, %f29, %f30, %f28;
	ld.global.f32 	%f32, [%rd52+4];
	add.s64 	%rd18, %rd17, %rd13;
	ld.global.f32 	%f33, [%rd18];
	fma.rn.f32 	%f34, %f32, %f33, %f31;
	ld.global.f32 	%f35, [%rd52+8];
	add.s64 	%rd19, %rd18, %rd13;
	ld.global.f32 	%f36, [%rd19];
	fma.rn.f32 	%f37, %f35, %f36, %f34;
	ld.global.f32 	%f38, [%rd52+12];
	add.s64 	%rd20, %rd19, %rd13;
	ld.global.f32 	%f39, [%rd20];
	fma.rn.f32 	%f67, %f38, %f39, %f37;
	add.s32 	%r37, %r37, 8;
	add.s32 	%r36, %r36, %r7;
	add.s64 	%rd52, %rd52, 32;
	setp.ne.s32 	%p6, %r37, 0;
	@%p6 bra 	$L__BB0_4;
$L__BB0_5:
	setp.eq.s32 	%p7, %r4, 0;
	@%p7 bra 	$L__BB0_13;
	and.b32  	%r13, %r19, 3;
	setp.lt.u32 	%p8, %r4, 4;
	@%p8 bra 	$L__BB0_8;
	add.s32 	%r28, %r39, %r3;
	mul.wide.u32 	%rd21, %r28, 4;
	add.s64 	%rd22, %rd2, %rd21;
	ld.global.f32 	%f41, [%rd22];
	mad.lo.s32 	%r29, %r39, %r18, %r2;
	mul.wide.s32 	%rd23, %r29, 4;
	add.s64 	%rd24, %rd1, %rd23;
	ld.global.f32 	%f42, [%rd24];
	fma.rn.f32 	%f43, %f41, %f42, %f67;
	cvt.u64.u32 	%rd25, %r3;
	cvt.u64.u32 	%rd26, %r39;
	add.s64 	%rd27, %rd26, %rd25;
	shl.b64 	%rd28, %rd27, 2;
	add.s64 	%rd29, %rd2, %rd28;
	ld.global.f32 	%f44, [%rd29+4];
	mul.wide.s32 	%rd30, %r18, 4;
	add.s64 	%rd31, %rd24, %rd30;
	ld.global.f32 	%f45, [%rd31];
	fma.rn.f32 	%f46, %f44, %f45, %f43;
	ld.global.f32 	%f47, [%rd29+8];
	add.s64 	%rd32, %rd31, %rd30;
	ld.global.f32 	%f48, [%rd32];
	fma.rn.f32 	%f49, %f47, %f48, %f46;
	ld.global.f32 	%f50, [%rd29+12];
	add.s64 	%rd33, %rd32, %rd30;
	ld.global.f32 	%f51, [%rd33];
	fma.rn.f32 	%f67, %f50, %f51, %f49;
	add.s32 	%r39, %r39, 4;
$L__BB0_8:
	setp.eq.s32 	%p9, %r13, 0;
	@%p9 bra 	$L__BB0_13;
	setp.eq.s32 	%p10, %r13, 1;
	@%p10 bra 	$L__BB0_11;
	add.s32 	%r30, %r39, %r3;
	mul.wide.u32 	%rd34, %r30, 4;
	add.s64 	%rd35, %rd2, %rd34;
	ld.global.f32 	%f53, [%rd35];
	mad.lo.s32 	%r31, %r39, %r18, %r2;
	mul.wide.s32 	%rd36, %r31, 4;
	add.s64 	%rd37, %rd1, %rd36;
	ld.global.f32 	%f54, [%rd37];
	fma.rn.f32 	%f55, %f53, %f54, %f67;
	cvt.u64.u32 	%rd38, %r3;
	cvt.u64.u32 	%rd39, %r39;
	add.s64 	%rd40, %rd39, %rd38;
	shl.b64 	%rd41, %rd40, 2;
	add.s64 	%rd42, %rd2, %rd41;
	ld.global.f32 	%f56, [%rd42+4];
	mul.wide.s32 	%rd43, %r18, 4;
	add.s64 	%rd44, %rd37, %rd43;
	ld.global.f32 	%f57, [%rd44];
	fma.rn.f32 	%f67, %f56, %f57, %f55;
	add.s32 	%r39, %r39, 2;
$L__BB0_11:
	and.b32  	%r32, %r19, 1;
	setp.eq.b32 	%p11, %r32, 1;
	not.pred 	%p12, %p11;
	@%p12 bra 	$L__BB0_13;
	add.s32 	%r33, %r39, %r3;
	mul.wide.u32 	%rd45, %r33, 4;
	add.s64 	%rd46, %rd2, %rd45;
	ld.global.f32 	%f58, [%rd46];
	mad.lo.s32 	%r34, %r39, %r18, %r2;
	mul.wide.s32 	%rd47, %r34, 4;
	add.s64 	%rd48, %rd1, %rd47;
	ld.global.f32 	%f59, [%rd48];
	fma.rn.f32 	%f67, %f58, %f59, %f67;
$L__BB0_13:
	mad.lo.s32 	%r35, %r18, %r1, %r2;
	cvta.to.global.u64 	%rd49, %rd6;
	mul.wide.s32 	%rd50, %r35, 4;
	add.s64 	%rd51, %rd49, %rd50;
	st.global.f32 	[%rd51], %f67;
$L__BB0_14:
	ret;

}


// ===== COMPILED SASS (sm_100) =====

	.target	sm_100

	.elftype	@"ET_EXEC"


//--------------------- .note.nv.tkinfo           --------------------------
	.section	.note.nv.tkinfo,"",@"SHT_NOTE"
	.sectionflags	@"SHF_NOTE_NV_TKINFO"
	.tkinfo
        /*0018*/ 	.word	0x00000002
        /*0030*/ 	.string	""
        /*0030*/ 	.string	"ptxas"
        /*0030*/ 	.string	"Cuda compilation tools, release 13.0, V13.0.88"
        /*0030*/ 	.string	"Build cuda_13.0.r13.0/compiler.36424714_0"
        /*0030*/ 	.string	"-arch sm_100 -m 64 "



//--------------------- .note.nv.cuinfo           --------------------------
	.section	.note.nv.cuinfo,"",@"SHT_NOTE"
	.sectionflags	@"SHF_NOTE_NV_CUINFO"
        /*0018*/ 	.short	0x0002
        /*001a*/ 	.short	0x0064
        /*001c*/ 	.short	0x0082
	.zero		2


//--------------------- .nv.info                  --------------------------
	.section	.nv.info,"",@"SHT_CUDA_INFO"
	.align	4


	//----- nvinfo : EIATTR_REGCOUNT
	.align		4
        /*0000*/ 	.byte	0x04, 0x2f
        /*0002*/ 	.short	(.L_1 - .L_0)
	.align		4
.L_0:
        /*0004*/ 	.word	index@(_Z3dotPfS_S_iii)
        /*0008*/ 	.word	0x00000020


	//----- nvinfo : EIATTR_FRAME_SIZE
	.align		4
.L_1:
        /*000c*/ 	.byte	0x04, 0x11
        /*000e*/ 	.short	(.L_3 - .L_2)
	.align		4
.L_2:
        /*0010*/ 	.word	index@(_Z3dotPfS_S_iii)
        /*0014*/ 	.word	0x00000000


	//----- nvinfo : EIATTR_MIN_STACK_SIZE
	.align		4
.L_3:
        /*0018*/ 	.byte	0x04, 0x12
        /*001a*/ 	.short	(.L_5 - .L_4)
	.align		4
.L_4:
        /*001c*/ 	.word	index@(_Z3dotPfS_S_iii)
        /*0020*/ 	.word	0x00000000
.L_5:


//--------------------- .nv.compat                --------------------------
	.section	.nv.compat,"",@"SHT_CUDA_COMPAT_INFO"
	.align	4
        /*0000*/ 	.byte	0x02, 0x09, 0x00, 0x00, 0x02, 0x02, 0x01, 0x00, 0x02, 0x05, 0x05, 0x00, 0x03, 0x07, 0x01, 0x01
        /*0010*/ 	.byte	0x02, 0x03, 0x00, 0x00, 0x02, 0x06, 0x01, 0x00, 0x04, 0x0b, 0x08, 0x00, 0x09, 0x00, 0x00, 0x00
        /*0020*/ 	.byte	0x00, 0x00, 0x00, 0x00


//--------------------- .nv.info._Z3dotPfS_S_iii  --------------------------
	.section	.nv.info._Z3dotPfS_S_iii,"",@"SHT_CUDA_INFO"
	.sectionflags	@""
	.align	4


	//----- nvinfo : EIATTR_CUDA_API_VERSION
	.align		4
        /*0000*/ 	.byte	0x04, 0x37
        /*0002*/ 	.short	(.L_7 - .L_6)
.L_6:
        /*0004*/ 	.word	0x00000082


	//----- nvinfo : EIATTR_KPARAM_INFO
	.align		4
.L_7:
        /*0008*/ 	.byte	0x04, 0x17
        /*000a*/ 	.short	(.L_9 - .L_8)
.L_8:
        /*000c*/ 	.word	0x00000000
        /*0010*/ 	.short	0x0005
        /*0012*/ 	.short	0x0020
        /*0014*/ 	.byte	0x00, 0xf0, 0x11, 0x00


	//----- nvinfo : EIATTR_KPARAM_INFO
	.align		4
.L_9:
        /*0018*/ 	.byte	0x04, 0x17
        /*001a*/ 	.short	(.L_11 - .L_10)
.L_10:
        /*001c*/ 	.word	0x00000000
        /*0020*/ 	.short	0x0004
        /*0022*/ 	.short	0x001c
        /*0024*/ 	.byte	0x00, 0xf0, 0x11, 0x00


	//----- nvinfo : EIATTR_KPARAM_INFO
	.align		4
.L_11:
        /*0028*/ 	.byte	0x04, 0x17
        /*002a*/ 	.short	(.L_13 - .L_12)
.L_12:
        /*002c*/ 	.word	0x00000000
        /*0030*/ 	.short	0x0003
        /*0032*/ 	.short	0x0018
        /*0034*/ 	.byte	0x00, 0xf0, 0x11, 0x00


	//----- nvinfo : EIATTR_KPARAM_INFO
	.align		4
.L_13:
        /*0038*/ 	.byte	0x04, 0x17
        /*003a*/ 	.short	(.L_15 - .L_14)
.L_14:
        /*003c*/ 	.word	0x00000000
        /*0040*/ 	.short	0x0002
        /*0042*/ 	.short	0x0010
        /*0044*/ 	.byte	0x00, 0xf5, 0x21, 0x00


	//----- nvinfo : EIATTR_KPARAM_INFO
	.align		4
.L_15:
        /*0048*/ 	.byte	0x04, 0x17
        /*004a*/ 	.short	(.L_17 - .L_16)
.L_16:
        /*004c*/ 	.word	0x00000000
        /*0050*/ 	.short	0x0001
        /*0052*/ 	.short	0x0008
        /*0054*/ 	.byte	0x00, 0xf5, 0x21, 0x00


	//----- nvinfo : EIATTR_KPARAM_INFO
	.align		4
.L_17:
        /*0058*/ 	.byte	0x04, 0x17
        /*005a*/ 	.short	(.L_19 - .L_18)
.L_18:
        /*005c*/ 	.word	0x00000000
        /*0060*/ 	.short	0x0000
        /*0062*/ 	.short	0x0000
        /*0064*/ 	.byte	0x00, 0xf5, 0x21, 0x00


	//----- nvinfo : EIATTR_SPARSE_MMA_MASK
	.align		4
.L_19:
        /*0068*/ 	.byte	0x03, 0x50
        /*006a*/ 	.short	0x0000


	//----- nvinfo : EIATTR_MAXREG_COUNT
	.align		4
        /*006c*/ 	.byte	0x03, 0x1b
        /*006e*/ 	.short	0x00ff


	//----- nvinfo : EIATTR_MERCURY_ISA_VERSION
	.align		4
        /*0070*/ 	.byte	0x03, 0x5f
        /*0072*/ 	.short	0x0101


	//----- nvinfo : EIATTR_VRC_CTA_INIT_COUNT
	.align		4
        /*0074*/ 	.byte	0x02, 0x4a
	.zero		1
	.zero		1


	//----- nvinfo : EIATTR_EXIT_INSTR_OFFSETS
	.align		4
        /*0078*/ 	.byte	0x04, 0x1c
        /*007a*/ 	.short	(.L_21 - .L_20)


	//   ....[0]....
.L_20:
        /*007c*/ 	.word	0x000000c0


	//   ....[1]....
        /*0080*/ 	.word	0x000008e0


	//----- nvinfo : EIATTR_CBANK_PARAM_SIZE
	.align		4
.L_21:
        /*0084*/ 	.byte	0x03, 0x19
        /*0086*/ 	.short	0x0024


	//----- nvinfo : EIATTR_PARAM_CBANK
	.align		4
        /*0088*/ 	.byte	0x04, 0x0a
        /*008a*/ 	.short	(.L_23 - .L_22)
	.align		4
.L_22:
        /*008c*/ 	.word	index@(.nv.constant0._Z3dotPfS_S_iii)
        /*0090*/ 	.short	0x0380
        /*0092*/ 	.short	0x0024


	//----- nvinfo : EIATTR_SW_WAR
	.align		4
.L_23:
        /*0094*/ 	.byte	0x04, 0x36
        /*0096*/ 	.short	(.L_25 - .L_24)
.L_24:
        /*0098*/ 	.word	0x00000008
.L_25:


//--------------------- .nv.callgraph             --------------------------
	.section	.nv.callgraph,"",@"SHT_CUDA_CALLGRAPH"
	.align	4
	.sectionentsize	8
	.align		4
        /*0000*/ 	.word	0x00000000
	.align		4
        /*0004*/ 	.word	0xffffffff
	.align		4
        /*0008*/ 	.word	0x00000000
	.align		4
        /*000c*/ 	.word	0xfffffffe
	.align		4
        /*0010*/ 	.word	0x00000000
	.align		4
        /*0014*/ 	.word	0xfffffffd
	.align		4
        /*0018*/ 	.word	0x00000000
	.align		4
        /*001c*/ 	.word	0xfffffffc


//--------------------- .text._Z3dotPfS_S_iii     --------------------------
	.section	.text._Z3dotPfS_S_iii,"ax",@progbits
	.align	128
        .global         _Z3dotPfS_S_iii
        .type           _Z3dotPfS_S_iii,@function
        .size           _Z3dotPfS_S_iii,(.L_x_5 - _Z3dotPfS_S_iii)
        .other          _Z3dotPfS_S_iii,@"STO_CUDA_ENTRY STV_DEFAULT"
_Z3dotPfS_S_iii:
.text._Z3dotPfS_S_iii:
[----:B------:R-:W-:Y:S01]  /*0000*/  LDC R1, c[0x0][0x37c] ;  /* 0x0000df00ff017b82 */ /* 0x000fe20000000800 */
[----:B------:R-:W0:Y:S07]  /*0010*/  S2R R5, SR_TID.X ;  /* 0x0000000000057919 */ /* 0x000e2e0000002100 */
[----:B------:R-:W1:Y:S01]  /*0020*/  LDC R19, c[0x0][0x364] ;  /* 0x0000d900ff137b82 */ /* 0x000e620000000800 */
[----:B------:R-:W1:Y:S07]  /*0030*/  S2R R4, SR_TID.Y ;  /* 0x0000000000047919 */ /* 0x000e6e0000002200 */
[----:B------:R-:W0:Y:S08]  /*0040*/  S2UR UR5, SR_CTAID.X ;  /* 0x00000000000579c3 */ /* 0x000e300000002500 */
[----:B------:R-:W0:Y:S08]  /*0050*/  LDC R0, c[0x0][0x360] ;  /* 0x0000d800ff007b82 */ /* 0x000e300000000800 */
[----:B------:R-:W1:Y:S08]  /*0060*/  S2UR UR4, SR_CTAID.Y ;  /* 0x00000000000479c3 */ /* 0x000e700000002600 */
[----:B------:R-:W2:Y:S01]  /*0070*/  LDC.64 R2, c[0x0][0x398] ;  /* 0x0000e600ff027b82 */ /* 0x000ea20000000a00 */
[----:B0-----:R-:W-:-:S02]  /*0080*/  IMAD R0, R0, UR5, R5 ;  /* 0x0000000500007c24 */ /* 0x001fc4000f8e0205 */
[----:B-1----:R-:W-:-:S03]  /*0090*/  IMAD R19, R19, UR4, R4 ;  /* 0x0000000413137c24 */ /* 0x002fc6000f8e0204 */
[----:B--2---:R-:W-:-:S04]  /*00a0*/  ISETP.GE.AND P0, PT, R0, R3, PT ;  /* 0x000000030000720c */ /* 0x004fc80003f06270 */
[----:B------:R-:W-:-:S13]  /*00b0*/  ISETP.GE.OR P0, PT, R19, R2, P0 ;  /* 0x000000021300720c */ /* 0x000fda0000706670 */
[----:B------:R-:W-:Y:S05]  /*00c0*/  @P0 EXIT ;  /* 0x000000000000094d */ /* 0x000fea0003800000 */
[----:B------:R-:W0:Y:S01]  /*00d0*/  LDC R2, c[0x0][0x3a0] ;  /* 0x0000e800ff027b82 */ /* 0x000e220000000800 */
[----:B------:R-:W1:Y:S01]  /*00e0*/  LDCU.64 UR4, c[0x0][0x358] ;  /* 0x00006b00ff0477ac */ /* 0x000e620008000a00 */
[----:B------:R-:W-:Y:S01]  /*00f0*/  HFMA2 R24, -RZ, RZ, 0, 0 ;  /* 0x00000000ff187431 */ /* 0x000fe200000001ff */
[----:B0-----:R-:W-:-:S13]  /*0100*/  ISETP.GE.AND P0, PT, R2, 0x1, PT ;  /* 0x000000010200780c */ /* 0x001fda0003f06270 */
[----:B-1----:R-:W-:Y:S05]  /*0110*/  @!P0 BRA `(.L_x_0) ;  /* 0x0000000400e08947 */ /* 0x002fea0003800000 */
[C---:B------:R-:W-:Y:S01]  /*0120*/  ISETP.GE.U32.AND P1, PT, R2.reuse, 0x8, PT ;  /* 0x000000080200780c */ /* 0x040fe20003f26070 */
[----:B------:R-:W-:Y:S01]  /*0130*/  IMAD R20, R19, R2, RZ ;  /* 0x0000000213147224 */ /* 0x000fe200078e02ff */
[----:B------:R-:W-:Y:S02]  /*0140*/  LOP3.LUT R27, R2, 0x7, RZ, 0xc0, !PT ;  /* 0x00000007021b7812 */ /* 0x000fe400078ec0ff */
[----:B------:R-:W-:Y:S02]  /*0150*/  MOV R24, RZ ;  /* 0x000000ff00187202 */ /* 0x000fe40000000f00 */
[----:B------:R-:W-:Y:S02]  /*0160*/  ISETP.NE.AND P0, PT, R27, RZ, PT ;  /* 0x000000ff1b00720c */ /* 0x000fe40003f05270 */
[----:B------:R-:W-:-:S05]  /*0170*/  MOV R21, RZ ;  /* 0x000000ff00157202 */ /* 0x000fca0000000f00 */
[----:B------:R-:W-:Y:S06]  /*0180*/  @!P1 BRA `(.L_x_1) ;  /* 0x0000000000c49947 */ /* 0x000fec0003800000 */
[----:B------:R-:W0:Y:S01]  /*0190*/  LDC.64 R4, c[0x0][0x380] ;  /* 0x0000e000ff047b82 */ /* 0x000e220000000a00 */
[----:B------:R-:W-:Y:S02]  /*01a0*/  LOP3.LUT R21, R2, 0x7ffffff8, RZ, 0xc0, !PT ;  /* 0x7ffffff802157812 */ /* 0x000fe400078ec0ff */
[----:B------:R-:W-:Y:S02]  /*01b0*/  MOV R24, RZ ;  /* 0x000000ff00187202 */ /* 0x000fe40000000f00 */
[----:B------:R-:W-:Y:S02]  /*01c0*/  MOV R18, R0 ;  /* 0x0000000000127202 */ /* 0x000fe40000000f00 */
[----:B------:R-:W-:Y:S01]  /*01d0*/  IADD3 R22, PT, PT, -R21, RZ, RZ ;  /* 0x000000ff15167210 */ /* 0x000fe20007ffe1ff */
[----:B0-----:R-:W-:-:S03]  /*01e0*/  IMAD.WIDE.U32 R4, R20, 0x4, R4 ;  /* 0x0000000414047825 */ /* 0x001fc600078e0004 */
[----:B------:R-:W-:-:S04]  /*01f0*/  IADD3 R6, P1, PT, R4, 0x10, RZ ;  /* 0x0000001004067810 */ /* 0x000fc80007f3e0ff */
[----:B------:R-:W-:-:S09]  /*0200*/  IADD3.X R7, PT, PT, RZ, R5, RZ, P1, !PT ;  /* 0x00000005ff077210 */ /* 0x000fd20000ffe4ff */
.L_x_2:
[----:B------:R-:W0:Y:S01]  /*0210*/  LDC.64 R16, c[0x0][0x388] ;  /* 0x0000e200ff107b82 */ /* 0x000e220000000a00 */
[----:B------:R-:W-:Y:S02]  /*0220*/  MOV R4, R6 ;  /* 0x0000000600047202 */ /* 0x000fe40000000f00 */
[----:B------:R-:W-:-:S05]  /*0230*/  MOV R5, R7 ;  /* 0x0000000700057202 */ /* 0x000fca0000000f00 */
[----:B------:R-:W2:Y:S04]  /*0240*/  LDG.E R25, desc[UR4][R4.64+-0x10] ;  /* 0xfffff00404197981 */ /* 0x000ea8000c1e1900 */
[----:B------:R-:W3:Y:S04]  /*0250*/  LDG.E R23, desc[UR4][R4.64+-0xc] ;  /* 0xfffff40404177981 */ /* 0x000ee8000c1e1900 */
[----:B------:R-:W4:Y:S04]  /*0260*/  LDG.E R29, desc[UR4][R4.64+-0x8] ;  /* 0xfffff804041d7981 */ /* 0x000f28000c1e1900 */
[----:B------:R-:W5:Y:S01]  /*0270*/  LDG.E R28, desc[UR4][R4.64+-0x4] ;  /* 0xfffffc04041c7981 */ /* 0x000f62000c1e1900 */
[----:B0-----:R-:W-:-:S05]  /*0280*/  IMAD.WIDE R16, R18, 0x4, R16 ;  /* 0x0000000412107825 */ /* 0x001fca00078e0210 */
[----:B------:R0:W2:Y:S01]  /*0290*/  LDG.E R26, desc[UR4][R16.64] ;  /* 0x00000004101a7981 */ /* 0x0000a2000c1e1900 */
[----:B------:R-:W-:-:S04]  /*02a0*/  IMAD.WIDE R14, R3, 0x4, R16 ;  /* 0x00000004030e7825 */ /* 0x000fc800078e0210 */
[C---:B------:R-:W-:Y:S02]  /*02b0*/  IMAD.WIDE R6, R3.reuse, 0x4, R14 ;  /* 0x0000000403067825 */ /* 0x040fe400078e020e */
[----:B------:R-:W3:Y:S02]  /*02c0*/  LDG.E R14, desc[UR4][R14.64] ;  /* 0x000000040e0e7981 */ /* 0x000ee4000c1e1900 */
[C---:B------:R-:W-:Y:S02]  /*02d0*/  IMAD.WIDE R10, R3.reuse, 0x4, R6 ;  /* 0x00000004030a7825 */ /* 0x040fe400078e0206 */
[----:B------:R-:W4:Y:S02]  /*02e0*/  LDG.E R6, desc[UR4][R6.64] ;  /* 0x0000000406067981 */ /* 0x000f24000c1e1900 */
[C---:B------:R-:W-:Y:S02]  /*02f0*/  IMAD.WIDE R8, R3.reuse, 0x4, R10 ;  /* 0x0000000403087825 */ /* 0x040fe400078e020a */
[----:B------:R-:W5:Y:S02]  /*0300*/  LDG.E R10, desc[UR4][R10.64] ;  /* 0x000000040a0a7981 */ /* 0x000f64000c1e1900 */
[----:B------:R-:W-:-:S02]  /*0310*/  IMAD.WIDE R12, R3, 0x4, R8 ;  /* 0x00000004030c7825 */ /* 0x000fc400078e0208 */
[----:B------:R-:W5:Y:S04]  /*0320*/  LDG.E R7, desc[UR4][R4.64] ;  /* 0x0000000404077981 */ /* 0x000f68000c1e1900 */
[----:B------:R-:W5:Y:S01]  /*0330*/  LDG.E R8, desc[UR4][R8.64] ;  /* 0x0000000408087981 */ /* 0x000f62000c1e1900 */
[----:B0-----:R-:W-:-:S03]  /*0340*/  IMAD.WIDE R16, R3, 0x4, R12 ;  /* 0x0000000403107825 */ /* 0x001fc600078e020c */
[----:B------:R-:W5:Y:S04]  /*0350*/  LDG.E R12, desc[UR4][R12.64] ;  /* 0x000000040c0c7981 */ /* 0x000f68000c1e1900 */
[----:B------:R-:W5:Y:S04]  /*0360*/  LDG.E R15, desc[UR4][R16.64] ;  /* 0x00000004100f7981 */ /* 0x000f68000c1e1900 */
[----:B------:R-:W5:Y:S04]  /*0370*/  LDG.E R9, desc[UR4][R4.64+0x4] ;  /* 0x0000040404097981 */ /* 0x000f68000c1e1900 */
[----:B------:R-:W5:Y:S01]  /*0380*/  LDG.E R11, desc[UR4][R4.64+0xc] ;  /* 0x00000c04040b7981 */ /* 0x000f62000c1e1900 */
[----:B--2---:R-:W-:Y:S01]  /*0390*/  FFMA R26, R25, R26, R24 ;  /* 0x0000001a191a7223 */ /* 0x004fe20000000018 */
[----:B------:R-:W-:-:S02]  /*03a0*/  IMAD.WIDE R24, R3, 0x4, R16 ;  /* 0x0000000403187825 */ /* 0x000fc400078e0210 */
[----:B------:R-:W2:Y:S04]  /*03b0*/  LDG.E R16, desc[UR4][R4.64+0x8] ;  /* 0x0000080404107981 */ /* 0x000ea8000c1e1900 */
[----:B------:R-:W2:Y:S01]  /*03c0*/  LDG.E R24, desc[UR4][R24.64] ;  /* 0x0000000418187981 */ /* 0x000ea2000c1e1900 */
[----:B---3--:R-:W-:Y:S01]  /*03d0*/  FFMA R14, R23, R14, R26 ;  /* 0x0000000e170e7223 */ /* 0x008fe2000000001a */
[----:B------:R-:W-:-:S03]  /*03e0*/  IADD3 R22, PT, PT, R22, 0x8, RZ ;  /* 0x0000000816167810 */ /* 0x000fc60007ffe0ff */
[----:B----4-:R-:W-:Y:S01]  /*03f0*/  FFMA R29, R29, R6, R14 ;  /* 0x000000061d1d7223 */ /* 0x010fe2000000000e */
[----:B------:R-:W-:-:S03]  /*0400*/  ISETP.NE.AND P1, PT, R22, RZ, PT ;  /* 0x000000ff1600720c */ /* 0x000fc60003f25270 */
[----:B-----5:R-:W-:Y:S01]  /*0410*/  FFMA R10, R28, R10, R29 ;  /* 0x0000000a1c0a7223 */ /* 0x020fe2000000001d */
[----:B------:R-:W-:-:S03]  /*0420*/  IADD3 R6, P2, PT, R4, 0x20, RZ ;  /* 0x0000002004067810 */ /* 0x000fc60007f5e0ff */
[----:B------:R-:W-:Y:S01]  /*0430*/  FFMA R8, R7, R8, R10 ;  /* 0x0000000807087223 */ /* 0x000fe2000000000a */
[----:B------:R-:W-:Y:S02]  /*0440*/  IADD3.X R7, PT, PT, RZ, R5, RZ, P2, !PT ;  /* 0x00000005ff077210 */ /* 0x000fe400017fe4ff */
[----:B------:R-:W-:Y:S01]  /*0450*/  LEA R18, R3, R18, 0x3 ;  /* 0x0000001203127211 */ /* 0x000fe200078e18ff */
[----:B------:R-:W-:-:S04]  /*0460*/  FFMA R9, R9, R12, R8 ;  /* 0x0000000c09097223 */ /* 0x000fc80000000008 */
[----:B--2---:R-:W-:-:S04]  /*0470*/  FFMA R16, R16, R15, R9 ;  /* 0x0000000f10107223 */ /* 0x004fc80000000009 */
[----:B------:R-:W-:Y:S01]  /*0480*/  FFMA R24, R11, R24, R16 ;  /* 0x000000180b187223 */ /* 0x000fe20000000010 */
[----:B------:R-:W-:Y:S06]  /*0490*/  @P1 BRA `(.L_x_2) ;  /* 0xfffffffc005c1947 */ /* 0x000fec000383ffff */
.L_x_1:
[----:B------:R-:W-:Y:S05]  /*04a0*/  @!P0 BRA `(.L_x_0) ;  /* 0x0000000000fc8947 */ /* 0x000fea0003800000 */
[----:B------:R-:W-:Y:S02]  /*04b0*/  ISETP.GE.U32.AND P1, PT, R27, 0x4, PT ;  /* 0x000000041b00780c */ /* 0x000fe40003f26070 */
[----:B------:R-:W-:-:S04]  /*04c0*/  LOP3.LUT R16, R2, 0x3, RZ, 0xc0, !PT ;  /* 0x0000000302107812 */ /* 0x000fc800078ec0ff */
[----:B------:R-:W-:-:S07]  /*04d0*/  ISETP.NE.AND P0, PT, R16, RZ, PT ;  /* 0x000000ff1000720c */ /* 0x000fce0003f05270 */
[----:B------:R-:W-:Y:S06]  /*04e0*/  @!P1 BRA `(.L_x_3) ;  /* 0x00000000006c9947 */ /* 0x000fec0003800000 */
[----:B------:R-:W0:Y:S01]  /*04f0*/  LDC.64 R6, c[0x0][0x388] ;  /* 0x0000e200ff067b82 */ /* 0x000e220000000a00 */
[----:B------:R-:W1:Y:S01]  /*0500*/  LDCU.64 UR6, c[0x0][0x380] ;  /* 0x00007000ff0677ac */ /* 0x000e620008000a00 */
[----:B------:R-:W-:Y:S01]  /*0510*/  IMAD R9, R21, R3, R0 ;  /* 0x0000000315097224 */ /* 0x000fe200078e0200 */
[CC--:B------:R-:W-:Y:S02]  /*0520*/  IADD3 R5, PT, PT, R20.reuse, R21.reuse, RZ ;  /* 0x0000001514057210 */ /* 0x0c0fe40007ffe0ff */
[----:B------:R-:W-:-:S03]  /*0530*/  IADD3 R10, P1, PT, R20, R21, RZ ;  /* 0x00000015140a7210 */ /* 0x000fc60007f3e0ff */
[----:B------:R-:W2:Y:S01]  /*0540*/  LDC.64 R14, c[0x0][0x380] ;  /* 0x0000e000ff0e7b82 */ /* 0x000ea20000000a00 */
[----:B0-----:R-:W-:-:S04]  /*0550*/  IMAD.WIDE R6, R9, 0x4, R6 ;  /* 0x0000000409067825 */ /* 0x001fc800078e0206 */
[----:B------:R-:W-:Y:S02]  /*0560*/  IMAD.WIDE R8, R3, 0x4, R6 ;  /* 0x0000000403087825 */ /* 0x000fe400078e0206 */
[----:B------:R-:W3:Y:S02]  /*0570*/  LDG.E R6, desc[UR4][R6.64] ;  /* 0x0000000406067981 */ /* 0x000ee4000c1e1900 */
[----:B--2---:R-:W-:Y:S01]  /*0580*/  IMAD.WIDE.U32 R14, R5, 0x4, R14 ;  /* 0x00000004050e7825 */ /* 0x004fe200078e000e */
[----:B------:R-:W-:Y:S02]  /*0590*/  IADD3.X R5, PT, PT, RZ, RZ, RZ, P1, !PT ;  /* 0x000000ffff057210 */ /* 0x000fe40000ffe4ff */
[----:B-1----:R-:W-:-:S03]  /*05a0*/  LEA R4, P1, R10, UR6, 0x2 ;  /* 0x000000060a047c11 */ /* 0x002fc6000f8210ff */
[----:B------:R-:W3:Y:S01]  /*05b0*/  LDG.E R15, desc[UR4][R14.64] ;  /* 0x000000040e0f7981 */ /* 0x000ee2000c1e1900 */
[----:B------:R-:W-:Y:S01]  /*05c0*/  LEA.HI.X R5, R10, UR7, R5, 0x2, P1 ;  /* 0x000000070a057c11 */ /* 0x000fe200088f1405 */
[C---:B------:R-:W-:Y:S02]  /*05d0*/  IMAD.WIDE R10, R3.reuse, 0x4, R8 ;  /* 0x00000004030a7825 */ /* 0x040fe400078e0208 */
[----:B------:R-:W2:Y:S04]  /*05e0*/  LDG.E R8, desc[UR4][R8.64] ;  /* 0x0000000408087981 */ /* 0x000ea8000c1e1900 */
[----:B------:R-:W2:Y:S01]  /*05f0*/  LDG.E R17, desc[UR4][R4.64+0x4] ;  /* 0x0000040404117981 */ /* 0x000ea2000c1e1900 */
[----:B------:R-:W-:-:S03]  /*0600*/  IMAD.WIDE R12, R3, 0x4, R10 ;  /* 0x00000004030c7825 */ /* 0x000fc600078e020a */
[----:B------:R-:W4:Y:S04]  /*0610*/  LDG.E R22, desc[UR4][R10.64] ;  /* 0x000000040a167981 */ /* 0x000f28000c1e1900 */
[----:B------:R-:W4:Y:S04]  /*0620*/  LDG.E R18, desc[UR4][R4.64+0x8] ;  /* 0x0000080404127981 */ /* 0x000f28000c1e1900 */
[----:B------:R-:W5:Y:S04]  /*0630*/  LDG.E R26, desc[UR4][R4.64+0xc] ;  /* 0x00000c04041a7981 */ /* 0x000f68000c1e1900 */
[----:B------:R-:W5:Y:S01]  /*0640*/  LDG.E R12, desc[UR4][R12.64] ;  /* 0x000000040c0c7981 */ /* 0x000f62000c1e1900 */
[----:B------:R-:W-:Y:S01]  /*0650*/  IADD3 R21, PT, PT, R21, 0x4, RZ ;  /* 0x0000000415157810 */ /* 0x000fe20007ffe0ff */
[----:B---3--:R-:W-:-:S04]  /*0660*/  FFMA R24, R15, R6, R24 ;  /* 0x000000060f187223 */ /* 0x008fc80000000018 */
[----:B--2---:R-:W-:-:S04]  /*0670*/  FFMA R17, R17, R8, R24 ;  /* 0x0000000811117223 */ /* 0x004fc80000000018 */
[----:B----4-:R-:W-:-:S04]  /*0680*/  FFMA R17, R18, R22, R17 ;  /* 0x0000001612117223 */ /* 0x010fc80000000011 */
[----:B-----5:R-:W-:-:S07]  /*0690*/  FFMA R24, R26, R12, R17 ;  /* 0x0000000c1a187223 */ /* 0x020fce0000000011 */
.L_x_3:
[----:B------:R-:W-:Y:S05]  /*06a0*/  @!P0 BRA `(.L_x_0) ;  /* 0x00000000007c8947 */ /* 0x000fea0003800000 */
[----:B------:R-:W-:Y:S01]  /*06b0*/  ISETP.NE.AND P1, PT, R16, 0x1, PT ;  /* 0x000000011000780c */ /* 0x000fe20003f25270 */
[----:B------:R-:W0:Y:S01]  /*06c0*/  LDC.64 R12, c[0x0][0x380] ;  /* 0x0000e000ff0c7b82 */ /* 0x000e220000000a00 */
[----:B------:R-:W-:-:S04]  /*06d0*/  LOP3.LUT R2, R2, 0x1, RZ, 0xc0, !PT ;  /* 0x0000000102027812 */ /* 0x000fc800078ec0ff */
[----:B------:R-:W-:-:S03]  /*06e0*/  ISETP.NE.U32.AND P0, PT, R2, 0x1, PT ;  /* 0x000000010200780c */ /* 0x000fc60003f05070 */
[----:B------:R-:W1:Y:S04]  /*06f0*/  LDC.64 R10, c[0x0][0x388] ;  /* 0x0000e200ff0a7b82 */ /* 0x000e680000000a00 */
[CC--:B------:R-:W-:Y:S02]  /*0700*/  @P1 IADD3 R15, PT, PT, R20.reuse, R21.reuse, RZ ;  /* 0x00000015140f1210 */ /* 0x0c0fe40007ffe0ff */
[----:B------:R-:W-:Y:S02]  /*0710*/  @P1 IADD3 R2, P2, PT, R20, R21, RZ ;  /* 0x0000001514021210 */ /* 0x000fe40007f5e0ff */
[----:B------:R-:W2:Y:S02]  /*0720*/  @P1 LDC.64 R4, c[0x0][0x380] ;  /* 0x0000e000ff041b82 */ /* 0x000ea40000000a00 */
[----:B------:R-:W-:-:S06]  /*0730*/  @P1 IADD3.X R14, PT, PT, RZ, RZ, RZ, P2, !PT ;  /* 0x000000ffff0e1210 */ /* 0x000fcc00017fe4ff */
[----:B------:R-:W3:Y:S01]  /*0740*/  LDC.64 R6, c[0x0][0x380] ;  /* 0x0000e000ff067b82 */ /* 0x000ee20000000a00 */
[----:B0-----:R-:W-:-:S04]  /*0750*/  @P1 IMAD.WIDE.U32 R12, R15, 0x4, R12 ;  /* 0x000000040f0c1825 */ /* 0x001fc800078e000c */
[C---:B------:R-:W-:Y:S01]  /*0760*/  @P1 IMAD R15, R21.reuse, R3, R0 ;  /* 0x00000003150f1224 */ /* 0x040fe200078e0200 */
[----:B------:R-:W-:Y:S01]  /*0770*/  @P1 IADD3 R21, PT, PT, R21, 0x2, RZ ;  /* 0x0000000215151810 */ /* 0x000fe20007ffe0ff */
[----:B------:R-:W4:Y:S01]  /*0780*/  @P1 LDG.E R13, desc[UR4][R12.64] ;  /* 0x000000040c0d1981 */ /* 0x000f22000c1e1900 */
[----:B------:R-:W0:Y:S01]  /*0790*/  LDC.64 R8, c[0x0][0x388] ;  /* 0x0000e200ff087b82 */ /* 0x000e220000000a00 */
[----:B-1----:R-:W-:Y:S01]  /*07a0*/  @P1 IMAD.WIDE R10, R15, 0x4, R10 ;  /* 0x000000040f0a1825 */ /* 0x002fe200078e020a */
[----:B------:R-:W-:Y:S02]  /*07b0*/  @!P0 IADD3 R17, PT, PT, R20, R21, RZ ;  /* 0x0000001514118210 */ /* 0x000fe40007ffe0ff */
[----:B--2---:R-:W-:Y:S01]  /*07c0*/  @P1 LEA R4, P2, R2, R4, 0x2 ;  /* 0x0000000402041211 */ /* 0x004fe200078410ff */
[----:B------:R-:W-:-:S03]  /*07d0*/  @!P0 IMAD R21, R21, R3, R0 ;  /* 0x0000000315158224 */ /* 0x000fc600078e0200 */
[----:B------:R-:W-:Y:S01]  /*07e0*/  @P1 LEA.HI.X R5, R2, R5, R14, 0x2, P2 ;  /* 0x0000000502051211 */ /* 0x000fe200010f140e */
[----:B------:R-:W-:Y:S01]  /*07f0*/  @P1 IMAD.WIDE R14, R3, 0x4, R10 ;  /* 0x00000004030e1825 */ /* 0x000fe200078e020a */
[----:B------:R-:W4:Y:S03]  /*0800*/  @P1 LDG.E R2, desc[UR4][R10.64] ;  /* 0x000000040a021981 */ /* 0x000f26000c1e1900 */
[----:B---3--:R-:W-:Y:S01]  /*0810*/  @!P0 IMAD.WIDE.U32 R6, R17, 0x4, R6 ;  /* 0x0000000411068825 */ /* 0x008fe200078e0006 */
[----:B------:R-:W2:Y:S04]  /*0820*/  @P1 LDG.E R5, desc[UR4][R4.64+0x4] ;  /* 0x0000040404051981 */ /* 0x000ea8000c1e1900 */
[----:B------:R-:W2:Y:S01]  /*0830*/  @P1 LDG.E R14, desc[UR4][R14.64] ;  /* 0x000000040e0e1981 */ /* 0x000ea2000c1e1900 */
[----:B0-----:R-:W-:-:S03]  /*0840*/  @!P0 IMAD.WIDE R8, R21, 0x4, R8 ;  /* 0x0000000415088825 */ /* 0x001fc600078e0208 */
[----:B------:R-:W3:Y:S04]  /*0850*/  @!P0 LDG.E R7, desc[UR4][R6.64] ;  /* 0x0000000406078981 */ /* 0x000ee8000c1e1900 */
[----:B------:R-:W3:Y:S01]  /*0860*/  @!P0 LDG.E R8, desc[UR4][R8.64] ;  /* 0x0000000408088981 */ /* 0x000ee2000c1e1900 */
[----:B----4-:R-:W-:-:S04]  /*0870*/  @P1 FFMA R2, R13, R2, R24 ;  /* 0x000000020d021223 */ /* 0x010fc80000000018 */
[----:B--2---:R-:W-:-:S04]  /*0880*/  @P1 FFMA R24, R5, R14, R2 ;  /* 0x0000000e05181223 */ /* 0x004fc80000000002 */
[----:B---3--:R-:W-:-:S07]  /*0890*/  @!P0 FFMA R24, R7, R8, R24 ;  /* 0x0000000807188223 */ /* 0x008fce0000000018 */
.L_x_0:
[----:B------:R-:W0:Y:S01]  /*08a0*/  LDC.64 R4, c[0x0][0x390] ;  /* 0x0000e400ff047b82 */ /* 0x000e220000000a00 */
[----:B------:R-:W-:-:S04]  /*08b0*/  IMAD R3, R19, R3, R0 ;  /* 0x0000000313037224 */ /* 0x000fc800078e0200 */
[----:B0-----:R-:W-:-:S05]  /*08c0*/  IMAD.WIDE R2, R3, 0x4, R4 ;  /* 0x0000000403027825 */ /* 0x001fca00078e0204 */
[----:B------:R-:W-:Y:S01]  /*08d0*/  STG.E desc[UR4][R2.64], R24 ;  /* 0x0000001802007986 */ /* 0x000fe2000c101904 */
[----:B------:R-:W-:Y:S05]  /*08e0*/  EXIT ;  /* 0x000000000000794d */ /* 0x000fea0003800000 */
.L_x_4:
[----:B------:R-:W-:-:S00]  /*08f0*/  BRA `(.L_x_4) ;  /* 0xfffffffc00fc7947 */ /* 0x000fc0000383ffff */
[----:B------:R-:W-:-:S00]  /*0900*/  NOP ;  /* 0x0000000000007918 */ /* 0x000fc00000000000 */
[----:B------:R-:W-:-:S00]  /*0910*/  NOP ;  /* 0x0000000000007918 */ /* 0x000fc00000000000 */
[----:B------:R-:W-:-:S00]  /*0920*/  NOP ;  /* 0x0000000000007918 */ /* 0x000fc00000000000 */
[----:B------:R-:W-:-:S00]  /*0930*/  NOP ;  /* 0x0000000000007918 */ /* 0x000fc00000000000 */
[----:B------:R-:W-:-:S00]  /*0940*/  NOP ;  /* 0x0000000000007918 */ /* 0x000fc00000000000 */
[----:B------:R-:W-:-:S00]  /*0950*/  NOP ;  /* 0x0000000000007918 */ /* 0x000fc00000000000 */
[----:B------:R-:W-:-:S00]  /*0960*/  NOP ;  /* 0x0000000000007918 */ /* 0x000fc00000000000 */
[----:B------:R-:W-:-:S00]  /*0970*/  NOP ;  /* 0x0000000000007918 */ /* 0x000fc00000000000 */
.L_x_5:


//--------------------- .nv.shared.reserved.0     --------------------------
	.section	.nv.shared.reserved.0,"aw",@nobits
	.weak		__nv_reservedSMEM_offset_0_alias
	.size		__nv_reservedSMEM_offset_0_alias, 0, 64
	.other		__nv_reservedSMEM_offset_0_alias,@"STO_CUDA_RESERVED_SHARED STV_DEFAULT"
__nv_reservedSMEM_offset_0_alias:
	.zero		0
	.zero		64


//--------------------- .nv.constant0._Z3dotPfS_S_iii --------------------------
	.section	.nv.constant0._Z3dotPfS_S_iii,"a",@progbits
	.sectionflags	@""
	.align	4
.nv.constant0._Z3dotPfS_S_iii:
	.zero		932


//--------------------- SYMBOLS --------------------------

	.type		.nv.reservedSmem.offset0,@object
	.size		.nv.reservedSmem.offset0,0x4
